//
// Generated by NVIDIA NVVM Compiler
//
// Compiler Build ID: CL-36424714
// Cuda compilation tools, release 13.0, V13.0.88
// Based on NVVM 20.0.0
//

.version 9.0
.target sm_100
.address_size 64

	// .globl	_ZN3cub18CUB_300001_SM_10006detail11EmptyKernelIvEEvv
.global .align 1 .b8 _ZN41_INTERNAL_2002d17b_4_k_cu_2aa92b25_2666064cuda3std3__45__cpo5beginE[1];
.global .align 1 .b8 _ZN41_INTERNAL_2002d17b_4_k_cu_2aa92b25_2666064cuda3std3__45__cpo3endE[1];
.global .align 1 .b8 _ZN41_INTERNAL_2002d17b_4_k_cu_2aa92b25_2666064cuda3std3__45__cpo6cbeginE[1];
.global .align 1 .b8 _ZN41_INTERNAL_2002d17b_4_k_cu_2aa92b25_2666064cuda3std3__45__cpo4cendE[1];
.global .align 1 .b8 _ZN41_INTERNAL_2002d17b_4_k_cu_2aa92b25_2666064cuda3std3__45__cpo6rbeginE[1];
.global .align 1 .b8 _ZN41_INTERNAL_2002d17b_4_k_cu_2aa92b25_2666064cuda3std3__45__cpo4rendE[1];
.global .align 1 .b8 _ZN41_INTERNAL_2002d17b_4_k_cu_2aa92b25_2666064cuda3std3__45__cpo7crbeginE[1];
.global .align 1 .b8 _ZN41_INTERNAL_2002d17b_4_k_cu_2aa92b25_2666064cuda3std3__45__cpo5crendE[1];
.global .align 1 .b8 _ZN41_INTERNAL_2002d17b_4_k_cu_2aa92b25_2666064cuda3std3__443_GLOBAL__N__2002d17b_4_k_cu_2aa92b25_2666066ignoreE[1];
.global .align 1 .b8 _ZN41_INTERNAL_2002d17b_4_k_cu_2aa92b25_2666064cuda3std3__419piecewise_constructE[1];
.global .align 1 .b8 _ZN41_INTERNAL_2002d17b_4_k_cu_2aa92b25_2666064cuda3std3__48in_placeE[1];
.global .align 1 .b8 _ZN41_INTERNAL_2002d17b_4_k_cu_2aa92b25_2666064cuda3std3__420unreachable_sentinelE[1];
.global .align 1 .b8 _ZN41_INTERNAL_2002d17b_4_k_cu_2aa92b25_2666064cuda3std3__47nulloptE[1];
.global .align 1 .b8 _ZN41_INTERNAL_2002d17b_4_k_cu_2aa92b25_2666064cuda3std3__48unexpectE[1];
.global .align 1 .b8 _ZN41_INTERNAL_2002d17b_4_k_cu_2aa92b25_2666064cuda3std6ranges3__45__cpo4swapE[1];
.global .align 1 .b8 _ZN41_INTERNAL_2002d17b_4_k_cu_2aa92b25_2666064cuda3std6ranges3__45__cpo9iter_moveE[1];
.global .align 1 .b8 _ZN41_INTERNAL_2002d17b_4_k_cu_2aa92b25_2666064cuda3std6ranges3__45__cpo5beginE[1];
.global .align 1 .b8 _ZN41_INTERNAL_2002d17b_4_k_cu_2aa92b25_2666064cuda3std6ranges3__45__cpo3endE[1];
.global .align 1 .b8 _ZN41_INTERNAL_2002d17b_4_k_cu_2aa92b25_2666064cuda3std6ranges3__45__cpo6cbeginE[1];
.global .align 1 .b8 _ZN41_INTERNAL_2002d17b_4_k_cu_2aa92b25_2666064cuda3std6ranges3__45__cpo4cendE[1];
.global .align 1 .b8 _ZN41_INTERNAL_2002d17b_4_k_cu_2aa92b25_2666064cuda3std6ranges3__45__cpo7advanceE[1];
.global .align 1 .b8 _ZN41_INTERNAL_2002d17b_4_k_cu_2aa92b25_2666064cuda3std6ranges3__45__cpo9iter_swapE[1];
.global .align 1 .b8 _ZN41_INTERNAL_2002d17b_4_k_cu_2aa92b25_2666064cuda3std6ranges3__45__cpo4nextE[1];
.global .align 1 .b8 _ZN41_INTERNAL_2002d17b_4_k_cu_2aa92b25_2666064cuda3std6ranges3__45__cpo4prevE[1];
.global .align 1 .b8 _ZN41_INTERNAL_2002d17b_4_k_cu_2aa92b25_2666064cuda3std6ranges3__45__cpo4dataE[1];
.global .align 1 .b8 _ZN41_INTERNAL_2002d17b_4_k_cu_2aa92b25_2666064cuda3std6ranges3__45__cpo5cdataE[1];
.global .align 1 .b8 _ZN41_INTERNAL_2002d17b_4_k_cu_2aa92b25_2666064cuda3std6ranges3__45__cpo4sizeE[1];
.global .align 1 .b8 _ZN41_INTERNAL_2002d17b_4_k_cu_2aa92b25_2666064cuda3std6ranges3__45__cpo5ssizeE[1];
.global .align 1 .b8 _ZN41_INTERNAL_2002d17b_4_k_cu_2aa92b25_2666064cuda3std6ranges3__45__cpo8distanceE[1];
.global .align 1 .b8 _ZN41_INTERNAL_2002d17b_4_k_cu_2aa92b25_2666066thrust24THRUST_300001_SM_1000_NS8cuda_cub3parE[1];
.global .align 1 .b8 _ZN41_INTERNAL_2002d17b_4_k_cu_2aa92b25_2666066thrust24THRUST_300001_SM_1000_NS8cuda_cub10par_nosyncE[1];
.global .align 1 .b8 _ZN41_INTERNAL_2002d17b_4_k_cu_2aa92b25_2666066thrust24THRUST_300001_SM_1000_NS6system6detail10sequential3seqE[1];
.global .align 1 .b8 _ZN41_INTERNAL_2002d17b_4_k_cu_2aa92b25_2666066thrust24THRUST_300001_SM_1000_NS6system3cpp3parE[1];
.global .align 1 .b8 _ZN41_INTERNAL_2002d17b_4_k_cu_2aa92b25_2666066thrust24THRUST_300001_SM_1000_NS12placeholders2_1E[1];
.global .align 1 .b8 _ZN41_INTERNAL_2002d17b_4_k_cu_2aa92b25_2666066thrust24THRUST_300001_SM_1000_NS12placeholders2_2E[1];
.global .align 1 .b8 _ZN41_INTERNAL_2002d17b_4_k_cu_2aa92b25_2666066thrust24THRUST_300001_SM_1000_NS12placeholders2_3E[1];
.global .align 1 .b8 _ZN41_INTERNAL_2002d17b_4_k_cu_2aa92b25_2666066thrust24THRUST_300001_SM_1000_NS12placeholders2_4E[1];
.global .align 1 .b8 _ZN41_INTERNAL_2002d17b_4_k_cu_2aa92b25_2666066thrust24THRUST_300001_SM_1000_NS12placeholders2_5E[1];
.global .align 1 .b8 _ZN41_INTERNAL_2002d17b_4_k_cu_2aa92b25_2666066thrust24THRUST_300001_SM_1000_NS12placeholders2_6E[1];
.global .align 1 .b8 _ZN41_INTERNAL_2002d17b_4_k_cu_2aa92b25_2666066thrust24THRUST_300001_SM_1000_NS12placeholders2_7E[1];
.global .align 1 .b8 _ZN41_INTERNAL_2002d17b_4_k_cu_2aa92b25_2666066thrust24THRUST_300001_SM_1000_NS12placeholders2_8E[1];
.global .align 1 .b8 _ZN41_INTERNAL_2002d17b_4_k_cu_2aa92b25_2666066thrust24THRUST_300001_SM_1000_NS12placeholders2_9E[1];
.global .align 1 .b8 _ZN41_INTERNAL_2002d17b_4_k_cu_2aa92b25_2666066thrust24THRUST_300001_SM_1000_NS12placeholders3_10E[1];
.global .align 1 .b8 _ZN41_INTERNAL_2002d17b_4_k_cu_2aa92b25_2666066thrust24THRUST_300001_SM_1000_NS3seqE[1];
.global .align 1 .b8 _ZN41_INTERNAL_2002d17b_4_k_cu_2aa92b25_2666066thrust24THRUST_300001_SM_1000_NS6deviceE[1];

.visible .entry _ZN3cub18CUB_300001_SM_10006detail11EmptyKernelIvEEvv()
{


	ret;

}


// ===== COMPILED SASS (sm_100) =====

	.target	sm_100

	.elftype	@"ET_EXEC"


//--------------------- .note.nv.tkinfo           --------------------------
	.section	.note.nv.tkinfo,"",@"SHT_NOTE"
	.sectionflags	@"SHF_NOTE_NV_TKINFO"
	.tkinfo
        /*0018*/ 	.word	0x00000002
        /*0030*/ 	.string	""
        /*0030*/ 	.string	"ptxas"
        /*0030*/ 	.string	"Cuda compilation tools, release 13.0, V13.0.88"
        /*0030*/ 	.string	"Build cuda_13.0.r13.0/compiler.36424714_0"
        /*0030*/ 	.string	"-arch sm_100 -m 64 "



//--------------------- .note.nv.cuinfo           --------------------------
	.section	.note.nv.cuinfo,"",@"SHT_NOTE"
	.sectionflags	@"SHF_NOTE_NV_CUINFO"
        /*0018*/ 	.short	0x0002
        /*001a*/ 	.short	0x0064
        /*001c*/ 	.short	0x0082
	.zero		2


//--------------------- .nv.info                  --------------------------
	.section	.nv.info,"",@"SHT_CUDA_INFO"
	.align	4


	//----- nvinfo : EIATTR_REGCOUNT
	.align		4
        /*0000*/ 	.byte	0x04, 0x2f
        /*0002*/ 	.short	(.L_46 - .L_45)
	.align		4
.L_45:
        /*0004*/ 	.word	index@(_ZN3cub18CUB_300001_SM_10006detail11EmptyKernelIvEEvv)
        /*0008*/ 	.word	0x00000004


	//----- nvinfo : EIATTR_FRAME_SIZE
	.align		4
.L_46:
        /*000c*/ 	.byte	0x04, 0x11
        /*000e*/ 	.short	(.L_48 - .L_47)
	.align		4
.L_47:
        /*0010*/ 	.word	index@(_ZN3cub18CUB_300001_SM_10006detail11EmptyKernelIvEEvv)
        /*0014*/ 	.word	0x00000000


	//----- nvinfo : EIATTR_MIN_STACK_SIZE
	.align		4
.L_48:
        /*0018*/ 	.byte	0x04, 0x12
        /*001a*/ 	.short	(.L_50 - .L_49)
	.align		4
.L_49:
        /*001c*/ 	.word	index@(_ZN3cub18CUB_300001_SM_10006detail11EmptyKernelIvEEvv)
        /*0020*/ 	.word	0x00000000
.L_50:


//--------------------- .nv.compat                --------------------------
	.section	.nv.compat,"",@"SHT_CUDA_COMPAT_INFO"
	.align	4
        /*0000*/ 	.byte	0x02, 0x09, 0x00, 0x00, 0x02, 0x02, 0x01, 0x00, 0x02, 0x05, 0x05, 0x00, 0x03, 0x07, 0x01, 0x01
        /*0010*/ 	.byte	0x02, 0x03, 0x00, 0x00, 0x02, 0x06, 0x01, 0x00, 0x04, 0x0b, 0x08, 0x00, 0x09, 0x00, 0x00, 0x00
        /*0020*/ 	.byte	0x00, 0x00, 0x00, 0x00


//--------------------- .nv.info._ZN3cub18CUB_300001_SM_10006detail11EmptyKernelIvEEvv --------------------------
	.section	.nv.info._ZN3cub18CUB_300001_SM_10006detail11EmptyKernelIvEEvv,"",@"SHT_CUDA_INFO"
	.sectionflags	@""
	.align	4


	//----- nvinfo : EIATTR_CUDA_API_VERSION
	.align		4
        /*0000*/ 	.byte	0x04, 0x37
        /*0002*/ 	.short	(.L_52 - .L_51)
.L_51:
        /*0004*/ 	.word	0x00000082


	//----- nvinfo : EIATTR_SPARSE_MMA_MASK
	.align		4
.L_52:
        /*0008*/ 	.byte	0x03, 0x50
        /*000a*/ 	.short	0x0000


	//----- nvinfo : EIATTR_MAXREG_COUNT
	.align		4
        /*000c*/ 	.byte	0x03, 0x1b
        /*000e*/ 	.short	0x00ff


	//----- nvinfo : EIATTR_MERCURY_ISA_VERSION
	.align		4
        /*0010*/ 	.byte	0x03, 0x5f
        /*0012*/ 	.short	0x0101


	//----- nvinfo : EIATTR_VRC_CTA_INIT_COUNT
	.align		4
        /*0014*/ 	.byte	0x02, 0x4a
	.zero		1
	.zero		1


	//----- nvinfo : EIATTR_EXIT_INSTR_OFFSETS
	.align		4
        /*0018*/ 	.byte	0x04, 0x1c
        /*001a*/ 	.short	(.L_54 - .L_53)


	//   ....[0]....
.L_53:
        /*001c*/ 	.word	0x00000010


	//----- nvinfo : EIATTR_SW_WAR
	.align		4
.L_54:
        /*0020*/ 	.byte	0x04, 0x36
        /*0022*/ 	.short	(.L_56 - .L_55)
.L_55:
        /*0024*/ 	.word	0x00000008
.L_56:


//--------------------- .nv.callgraph             --------------------------
	.section	.nv.callgraph,"",@"SHT_CUDA_CALLGRAPH"
	.align	4
	.sectionentsize	8
	.align		4
        /*0000*/ 	.word	0x00000000
	.align		4
        /*0004*/ 	.word	0xffffffff
	.align		4
        /*0008*/ 	.word	0x00000000
	.align		4
        /*000c*/ 	.word	0xfffffffe
	.align		4
        /*0010*/ 	.word	0x00000000
	.align		4
        /*0014*/ 	.word	0xfffffffd
	.align		4
        /*0018*/ 	.word	0x00000000
	.align		4
        /*001c*/ 	.word	0xfffffffc


//--------------------- .nv.constant4             --------------------------
	.section	.nv.constant4,"a",@progbits
	.align	8
	.align		8
.nv.constant4:
        /*0000*/ 	.dword	_ZN41_INTERNAL_2002d17b_4_k_cu_2aa92b25_2670404cuda3std3__45__cpo5beginE
	.align		8
        /*0008*/ 	.dword	_ZN41_INTERNAL_2002d17b_4_k_cu_2aa92b25_2670404cuda3std3__45__cpo3endE
	.align		8
        /*0010*/ 	.dword	_ZN41_INTERNAL_2002d17b_4_k_cu_2aa92b25_2670404cuda3std3__45__cpo6cbeginE
	.align		8
        /*0018*/ 	.dword	_ZN41_INTERNAL_2002d17b_4_k_cu_2aa92b25_2670404cuda3std3__45__cpo4cendE
	.align		8
        /*0020*/ 	.dword	_ZN41_INTERNAL_2002d17b_4_k_cu_2aa92b25_2670404cuda3std3__45__cpo6rbeginE
	.align		8
        /*0028*/ 	.dword	_ZN41_INTERNAL_2002d17b_4_k_cu_2aa92b25_2670404cuda3std3__45__cpo4rendE
	.align		8
        /*0030*/ 	.dword	_ZN41_INTERNAL_2002d17b_4_k_cu_2aa92b25_2670404cuda3std3__45__cpo7crbeginE
	.align		8
        /*0038*/ 	.dword	_ZN41_INTERNAL_2002d17b_4_k_cu_2aa92b25_2670404cuda3std3__45__cpo5crendE
	.align		8
        /*0040*/ 	.dword	_ZN41_INTERNAL_2002d17b_4_k_cu_2aa92b25_2670404cuda3std3__443_GLOBAL__N__2002d17b_4_k_cu_2aa92b25_2670406ignoreE
	.align		8
        /*0048*/ 	.dword	_ZN41_INTERNAL_2002d17b_4_k_cu_2aa92b25_2670404cuda3std3__419piecewise_constructE
	.align		8
        /*0050*/ 	.dword	_ZN41_INTERNAL_2002d17b_4_k_cu_2aa92b25_2670404cuda3std3__48in_placeE
	.align		8
        /*0058*/ 	.dword	_ZN41_INTERNAL_2002d17b_4_k_cu_2aa92b25_2670404cuda3std3__420unreachable_sentinelE
	.align		8
        /*0060*/ 	.dword	_ZN41_INTERNAL_2002d17b_4_k_cu_2aa92b25_2670404cuda3std3__47nulloptE
	.align		8
        /*0068*/ 	.dword	_ZN41_INTERNAL_2002d17b_4_k_cu_2aa92b25_2670404cuda3std3__48unexpectE
	.align		8
        /*0070*/ 	.dword	_ZN41_INTERNAL_2002d17b_4_k_cu_2aa92b25_2670404cuda3std6ranges3__45__cpo4swapE
	.align		8
        /*0078*/ 	.dword	_ZN41_INTERNAL_2002d17b_4_k_cu_2aa92b25_2670404cuda3std6ranges3__45__cpo9iter_moveE
	.align		8
        /*0080*/ 	.dword	_ZN41_INTERNAL_2002d17b_4_k_cu_2aa92b25_2670404cuda3std6ranges3__45__cpo5beginE
	.align		8
        /*0088*/ 	.dword	_ZN41_INTERNAL_2002d17b_4_k_cu_2aa92b25_2670404cuda3std6ranges3__45__cpo3endE
	.align		8
        /*0090*/ 	.dword	_ZN41_INTERNAL_2002d17b_4_k_cu_2aa92b25_2670404cuda3std6ranges3__45__cpo6cbeginE
	.align		8
        /*0098*/ 	.dword	_ZN41_INTERNAL_2002d17b_4_k_cu_2aa92b25_2670404cuda3std6ranges3__45__cpo4cendE
	.align		8
        /*00a0*/ 	.dword	_ZN41_INTERNAL_2002d17b_4_k_cu_2aa92b25_2670404cuda3std6ranges3__45__cpo7advanceE
	.align		8
        /*00a8*/ 	.dword	_ZN41_INTERNAL_2002d17b_4_k_cu_2aa92b25_2670404cuda3std6ranges3__45__cpo9iter_swapE
	.align		8
        /*00b0*/ 	.dword	_ZN41_INTERNAL_2002d17b_4_k_cu_2aa92b25_2670404cuda3std6ranges3__45__cpo4nextE
	.align		8
        /*00b8*/ 	.dword	_ZN41_INTERNAL_2002d17b_4_k_cu_2aa92b25_2670404cuda3std6ranges3__45__cpo4prevE
	.align		8
        /*00c0*/ 	.dword	_ZN41_INTERNAL_2002d17b_4_k_cu_2aa92b25_2670404cuda3std6ranges3__45__cpo4dataE
	.align		8
        /*00c8*/ 	.dword	_ZN41_INTERNAL_2002d17b_4_k_cu_2aa92b25_2670404cuda3std6ranges3__45__cpo5cdataE
	.align		8
        /*00d0*/ 	.dword	_ZN41_INTERNAL_2002d17b_4_k_cu_2aa92b25_2670404cuda3std6ranges3__45__cpo4sizeE
	.align		8
        /*00d8*/ 	.dword	_ZN41_INTERNAL_2002d17b_4_k_cu_2aa92b25_2670404cuda3std6ranges3__45__cpo5ssizeE
	.align		8
        /*00e0*/ 	.dword	_ZN41_INTERNAL_2002d17b_4_k_cu_2aa92b25_2670404cuda3std6ranges3__45__cpo8distanceE
	.align		8
        /*00e8*/ 	.dword	_ZN41_INTERNAL_2002d17b_4_k_cu_2aa92b25_2670406thrust24THRUST_300001_SM_1000_NS8cuda_cub3parE
	.align		8
        /*00f0*/ 	.dword	_ZN41_INTERNAL_2002d17b_4_k_cu_2aa92b25_2670406thrust24THRUST_300001_SM_1000_NS8cuda_cub10par_nosyncE
	.align		8
        /*00f8*/ 	.dword	_ZN41_INTERNAL_2002d17b_4_k_cu_2aa92b25_2670406thrust24THRUST_300001_SM_1000_NS6system6detail10sequential3seqE
	.align		8
        /*0100*/ 	.dword	_ZN41_INTERNAL_2002d17b_4_k_cu_2aa92b25_2670406thrust24THRUST_300001_SM_1000_NS6system3cpp3parE
	.align		8
        /*0108*/ 	.dword	_ZN41_INTERNAL_2002d17b_4_k_cu_2aa92b25_2670406thrust24THRUST_300001_SM_1000_NS12placeholders2_1E
	.align		8
        /*0110*/ 	.dword	_ZN41_INTERNAL_2002d17b_4_k_cu_2aa92b25_2670406thrust24THRUST_300001_SM_1000_NS12placeholders2_2E
	.align		8
        /*0118*/ 	.dword	_ZN41_INTERNAL_2002d17b_4_k_cu_2aa92b25_2670406thrust24THRUST_300001_SM_1000_NS12placeholders2_3E
	.align		8
        /*0120*/ 	.dword	_ZN41_INTERNAL_2002d17b_4_k_cu_2aa92b25_2670406thrust24THRUST_300001_SM_1000_NS12placeholders2_4E
	.align		8
        /*0128*/ 	.dword	_ZN41_INTERNAL_2002d17b_4_k_cu_2aa92b25_2670406thrust24THRUST_300001_SM_1000_NS12placeholders2_5E
	.align		8
        /*0130*/ 	.dword	_ZN41_INTERNAL_2002d17b_4_k_cu_2aa92b25_2670406thrust24THRUST_300001_SM_1000_NS12placeholders2_6E
	.align		8
        /*0138*/ 	.dword	_ZN41_INTERNAL_2002d17b_4_k_cu_2aa92b25_2670406thrust24THRUST_300001_SM_1000_NS12placeholders2_7E
	.align		8
        /*0140*/ 	.dword	_ZN41_INTERNAL_2002d17b_4_k_cu_2aa92b25_2670406thrust24THRUST_300001_SM_1000_NS12placeholders2_8E
	.align		8
        /*0148*/ 	.dword	_ZN41_INTERNAL_2002d17b_4_k_cu_2aa92b25_2670406thrust24THRUST_300001_SM_1000_NS12placeholders2_9E
	.align		8
        /*0150*/ 	.dword	_ZN41_INTERNAL_2002d17b_4_k_cu_2aa92b25_2670406thrust24THRUST_300001_SM_1000_NS12placeholders3_10E
	.align		8
        /*0158*/ 	.dword	_ZN41_INTERNAL_2002d17b_4_k_cu_2aa92b25_2670406thrust24THRUST_300001_SM_1000_NS3seqE
	.align		8
        /*0160*/ 	.dword	_ZN41_INTERNAL_2002d17b_4_k_cu_2aa92b25_2670406thrust24THRUST_300001_SM_1000_NS6deviceE


//--------------------- .text._ZN3cub18CUB_300001_SM_10006detail11EmptyKernelIvEEvv --------------------------
	.section	.text._ZN3cub18CUB_300001_SM_10006detail11EmptyKernelIvEEvv,"ax",@progbits
	.align	128
        .global         _ZN3cub18CUB_300001_SM_10006detail11EmptyKernelIvEEvv
        .type           _ZN3cub18CUB_300001_SM_10006detail11EmptyKernelIvEEvv,@function
        .size           _ZN3cub18CUB_300001_SM_10006detail11EmptyKernelIvEEvv,(.L_x_1 - _ZN3cub18CUB_300001_SM_10006detail11EmptyKernelIvEEvv)
        .other          _ZN3cub18CUB_300001_SM_10006detail11EmptyKernelIvEEvv,@"STO_CUDA_ENTRY STV_DEFAULT"
_ZN3cub18CUB_300001_SM_10006detail11EmptyKernelIvEEvv:
.text._ZN3cub18CUB_300001_SM_10006detail11EmptyKernelIvEEvv:
[----:B------:R-:W-:Y:S01]  /*0000*/  LDC R1, c[0x0][0x37c] ;  /* 0x0000df00ff017b82 */ /* 0x000fe20000000800 */
[----:B------:R-:W-:Y:S05]  /*0010*/  EXIT ;  /* 0x000000000000794d */ /* 0x000fea0003800000 */
.L_x_0:
[----:B------:R-:W-:-:S00]  /*0020*/  BRA `(.L_x_0) ;  /* 0xfffffffc00fc7947 */ /* 0x000fc0000383ffff */
[----:B------:R-:W-:-:S00]  /*0030*/  NOP ;  /* 0x0000000000007918 */ /* 0x000fc00000000000 */
        /* <DEDUP_REMOVED lines=12> */
.L_x_1:


//--------------------- .nv.shared.reserved.0     --------------------------
	.section	.nv.shared.reserved.0,"aw",@nobits
	.weak		__nv_reservedSMEM_offset_0_alias
	.size		__nv_reservedSMEM_offset_0_alias, 0, 64
	.other		__nv_reservedSMEM_offset_0_alias,@"STO_CUDA_RESERVED_SHARED STV_DEFAULT"
__nv_reservedSMEM_offset_0_alias:
	.zero		0
	.zero		64


//--------------------- .nv.global                --------------------------
	.section	.nv.global,"aw",@nobits
.nv.global:
	.type		_ZN41_INTERNAL_2002d17b_4_k_cu_2aa92b25_2670406thrust24THRUST_300001_SM_1000_NS12placeholders2_8E,@object
	.size		_ZN41_INTERNAL_2002d17b_4_k_cu_2aa92b25_2670406thrust24THRUST_300001_SM_1000_NS12placeholders2_8E,(_ZN41_INTERNAL_2002d17b_4_k_cu_2aa92b25_2670404cuda3std3__443_GLOBAL__N__2002d17b_4_k_cu_2aa92b25_2670406ignoreE - _ZN41_INTERNAL_2002d17b_4_k_cu_2aa92b25_2670406thrust24THRUST_300001_SM_1000_NS12placeholders2_8E)
_ZN41_INTERNAL_2002d17b_4_k_cu_2aa92b25_2670406thrust24THRUST_300001_SM_1000_NS12placeholders2_8E:
	.zero		1
	.type		_ZN41_INTERNAL_2002d17b_4_k_cu_2aa92b25_2670404cuda3std3__443_GLOBAL__N__2002d17b_4_k_cu_2aa92b25_2670406ignoreE,@object
	.size		_ZN41_INTERNAL_2002d17b_4_k_cu_2aa92b25_2670404cuda3std3__443_GLOBAL__N__2002d17b_4_k_cu_2aa92b25_2670406ignoreE,(_ZN41_INTERNAL_2002d17b_4_k_cu_2aa92b25_2670404cuda3std6ranges3__45__cpo4dataE - _ZN41_INTERNAL_2002d17b_4_k_cu_2aa92b25_2670404cuda3std3__443_GLOBAL__N__2002d17b_4_k_cu_2aa92b25_2670406ignoreE)
_ZN41_INTERNAL_2002d17b_4_k_cu_2aa92b25_2670404cuda3std3__443_GLOBAL__N__2002d17b_4_k_cu_2aa92b25_2670406ignoreE:
	.zero		1
	.type		_ZN41_INTERNAL_2002d17b_4_k_cu_2aa92b25_2670404cuda3std6ranges3__45__cpo4dataE,@object
	.size		_ZN41_INTERNAL_2002d17b_4_k_cu_2aa92b25_2670404cuda3std6ranges3__45__cpo4dataE,(_ZN41_INTERNAL_2002d17b_4_k_cu_2aa92b25_2670406thrust24THRUST_300001_SM_1000_NS6system3cpp3parE - _ZN41_INTERNAL_2002d17b_4_k_cu_2aa92b25_2670404cuda3std6ranges3__45__cpo4dataE)
_ZN41_INTERNAL_2002d17b_4_k_cu_2aa92b25_2670404cuda3std6ranges3__45__cpo4dataE:
	.zero		1
	.type		_ZN41_INTERNAL_2002d17b_4_k_cu_2aa92b25_2670406thrust24THRUST_300001_SM_1000_NS6system3cpp3parE,@object
	.size		_ZN41_INTERNAL_2002d17b_4_k_cu_2aa92b25_2670406thrust24THRUST_300001_SM_1000_NS6system3cpp3parE,(_ZN41_INTERNAL_2002d17b_4_k_cu_2aa92b25_2670404cuda3std3__45__cpo5beginE - _ZN41_INTERNAL_2002d17b_4_k_cu_2aa92b25_2670406thrust24THRUST_300001_SM_1000_NS6system3cpp3parE)
_ZN41_INTERNAL_2002d17b_4_k_cu_2aa92b25_2670406thrust24THRUST_300001_SM_1000_NS6system3cpp3parE:
	.zero		1
	.type		_ZN41_INTERNAL_2002d17b_4_k_cu_2aa92b25_2670404cuda3std3__45__cpo5beginE,@object
	.size		_ZN41_INTERNAL_2002d17b_4_k_cu_2aa92b25_2670404cuda3std3__45__cpo5beginE,(_ZN41_INTERNAL_2002d17b_4_k_cu_2aa92b25_2670404cuda3std6ranges3__45__cpo5beginE - _ZN41_INTERNAL_2002d17b_4_k_cu_2aa92b25_2670404cuda3std3__45__cpo5beginE)
_ZN41_INTERNAL_2002d17b_4_k_cu_2aa92b25_2670404cuda3std3__45__cpo5beginE:
	.zero		1
	.type		_ZN41_INTERNAL_2002d17b_4_k_cu_2aa92b25_2670404cuda3std6ranges3__45__cpo5beginE,@object
	.size		_ZN41_INTERNAL_2002d17b_4_k_cu_2aa92b25_2670404cuda3std6ranges3__45__cpo5beginE,(_ZN41_INTERNAL_2002d17b_4_k_cu_2aa92b25_2670406thrust24THRUST_300001_SM_1000_NS6deviceE - _ZN41_INTERNAL_2002d17b_4_k_cu_2aa92b25_2670404cuda3std6ranges3__45__cpo5beginE)
_ZN41_INTERNAL_2002d17b_4_k_cu_2aa92b25_2670404cuda3std6ranges3__45__cpo5beginE:
	.zero		1
	.type		_ZN41_INTERNAL_2002d17b_4_k_cu_2aa92b25_2670406thrust24THRUST_300001_SM_1000_NS6deviceE,@object
	.size		_ZN41_INTERNAL_2002d17b_4_k_cu_2aa92b25_2670406thrust24THRUST_300001_SM_1000_NS6deviceE,(_ZN41_INTERNAL_2002d17b_4_k_cu_2aa92b25_2670404cuda3std3__47nulloptE - _ZN41_INTERNAL_2002d17b_4_k_cu_2aa92b25_2670406thrust24THRUST_300001_SM_1000_NS6deviceE)
_ZN41_INTERNAL_2002d17b_4_k_cu_2aa92b25_2670406thrust24THRUST_300001_SM_1000_NS6deviceE:
	.zero		1
	.type		_ZN41_INTERNAL_2002d17b_4_k_cu_2aa92b25_2670404cuda3std3__47nulloptE,@object
	.size		_ZN41_INTERNAL_2002d17b_4_k_cu_2aa92b25_2670404cuda3std3__47nulloptE,(_ZN41_INTERNAL_2002d17b_4_k_cu_2aa92b25_2670404cuda3std6ranges3__45__cpo8distanceE - _ZN41_INTERNAL_2002d17b_4_k_cu_2aa92b25_2670404cuda3std3__47nulloptE)
_ZN41_INTERNAL_2002d17b_4_k_cu_2aa92b25_2670404cuda3std3__47nulloptE:
	.zero		1
	.type		_ZN41_INTERNAL_2002d17b_4_k_cu_2aa92b25_2670404cuda3std6ranges3__45__cpo8distanceE,@object
	.size		_ZN41_INTERNAL_2002d17b_4_k_cu_2aa92b25_2670404cuda3std6ranges3__45__cpo8distanceE,(_ZN41_INTERNAL_2002d17b_4_k_cu_2aa92b25_2670406thrust24THRUST_300001_SM_1000_NS12placeholders2_4E - _ZN41_INTERNAL_2002d17b_4_k_cu_2aa92b25_2670404cuda3std6ranges3__45__cpo8distanceE)
_ZN41_INTERNAL_2002d17b_4_k_cu_2aa92b25_2670404cuda3std6ranges3__45__cpo8distanceE:
	.zero		1
	.type		_ZN41_INTERNAL_2002d17b_4_k_cu_2aa92b25_2670406thrust24THRUST_300001_SM_1000_NS12placeholders2_4E,@object
	.size		_ZN41_INTERNAL_2002d17b_4_k_cu_2aa92b25_2670406thrust24THRUST_300001_SM_1000_NS12placeholders2_4E,(_ZN41_INTERNAL_2002d17b_4_k_cu_2aa92b25_2670404cuda3std3__45__cpo6rbeginE - _ZN41_INTERNAL_2002d17b_4_k_cu_2aa92b25_2670406thrust24THRUST_300001_SM_1000_NS12placeholders2_4E)
_ZN41_INTERNAL_2002d17b_4_k_cu_2aa92b25_2670406thrust24THRUST_300001_SM_1000_NS12placeholders2_4E:
	.zero		1
	.type		_ZN41_INTERNAL_2002d17b_4_k_cu_2aa92b25_2670404cuda3std3__45__cpo6rbeginE,@object
	.size		_ZN41_INTERNAL_2002d17b_4_k_cu_2aa92b25_2670404cuda3std3__45__cpo6rbeginE,(_ZN41_INTERNAL_2002d17b_4_k_cu_2aa92b25_2670404cuda3std6ranges3__45__cpo7advanceE - _ZN41_INTERNAL_2002d17b_4_k_cu_2aa92b25_2670404cuda3std3__45__cpo6rbeginE)
_ZN41_INTERNAL_2002d17b_4_k_cu_2aa92b25_2670404cuda3std3__45__cpo6rbeginE:
	.zero		1
	.type		_ZN41_INTERNAL_2002d17b_4_k_cu_2aa92b25_2670404cuda3std6ranges3__45__cpo7advanceE,@object
	.size		_ZN41_INTERNAL_2002d17b_4_k_cu_2aa92b25_2670404cuda3std6ranges3__45__cpo7advanceE,(_ZN41_INTERNAL_2002d17b_4_k_cu_2aa92b25_2670406thrust24THRUST_300001_SM_1000_NS12placeholders3_10E - _ZN41_INTERNAL_2002d17b_4_k_cu_2aa92b25_2670404cuda3std6ranges3__45__cpo7advanceE)
_ZN41_INTERNAL_2002d17b_4_k_cu_2aa92b25_2670404cuda3std6ranges3__45__cpo7advanceE:
	.zero		1
	.type		_ZN41_INTERNAL_2002d17b_4_k_cu_2aa92b25_2670406thrust24THRUST_300001_SM_1000_NS12placeholders3_10E,@object
	.size		_ZN41_INTERNAL_2002d17b_4_k_cu_2aa92b25_2670406thrust24THRUST_300001_SM_1000_NS12placeholders3_10E,(_ZN41_INTERNAL_2002d17b_4_k_cu_2aa92b25_2670404cuda3std3__48in_placeE - _ZN41_INTERNAL_2002d17b_4_k_cu_2aa92b25_2670406thrust24THRUST_300001_SM_1000_NS12placeholders3_10E)
_ZN41_INTERNAL_2002d17b_4_k_cu_2aa92b25_2670406thrust24THRUST_300001_SM_1000_NS12placeholders3_10E:
	.zero		1
	.type		_ZN41_INTERNAL_2002d17b_4_k_cu_2aa92b25_2670404cuda3std3__48in_placeE,@object
	.size		_ZN41_INTERNAL_2002d17b_4_k_cu_2aa92b25_2670404cuda3std3__48in_placeE,(_ZN41_INTERNAL_2002d17b_4_k_cu_2aa92b25_2670404cuda3std6ranges3__45__cpo4sizeE - _ZN41_INTERNAL_2002d17b_4_k_cu_2aa92b25_2670404cuda3std3__48in_placeE)
_ZN41_INTERNAL_2002d17b_4_k_cu_2aa92b25_2670404cuda3std3__48in_placeE:
	.zero		1
	.type		_ZN41_INTERNAL_2002d17b_4_k_cu_2aa92b25_2670404cuda3std6ranges3__45__cpo4sizeE,@object
	.size		_ZN41_INTERNAL_2002d17b_4_k_cu_2aa92b25_2670404cuda3std6ranges3__45__cpo4sizeE,(_ZN41_INTERNAL_2002d17b_4_k_cu_2aa92b25_2670406thrust24THRUST_300001_SM_1000_NS12placeholders2_2E - _ZN41_INTERNAL_2002d17b_4_k_cu_2aa92b25_2670404cuda3std6ranges3__45__cpo4sizeE)
_ZN41_INTERNAL_2002d17b_4_k_cu_2aa92b25_2670404cuda3std6ranges3__45__cpo4sizeE:
	.zero		1
	.type		_ZN41_INTERNAL_2002d17b_4_k_cu_2aa92b25_2670406thrust24THRUST_300001_SM_1000_NS12placeholders2_2E,@object
	.size		_ZN41_INTERNAL_2002d17b_4_k_cu_2aa92b25_2670406thrust24THRUST_300001_SM_1000_NS12placeholders2_2E,(_ZN41_INTERNAL_2002d17b_4_k_cu_2aa92b25_2670404cuda3std3__45__cpo6cbeginE - _ZN41_INTERNAL_2002d17b_4_k_cu_2aa92b25_2670406thrust24THRUST_300001_SM_1000_NS12placeholders2_2E)
_ZN41_INTERNAL_2002d17b_4_k_cu_2aa92b25_2670406thrust24THRUST_300001_SM_1000_NS12placeholders2_2E:
	.zero		1
	.type		_ZN41_INTERNAL_2002d17b_4_k_cu_2aa92b25_2670404cuda3std3__45__cpo6cbeginE,@object
	.size		_ZN41_INTERNAL_2002d17b_4_k_cu_2aa92b25_2670404cuda3std3__45__cpo6cbeginE,(_ZN41_INTERNAL_2002d17b_4_k_cu_2aa92b25_2670404cuda3std6ranges3__45__cpo6cbeginE - _ZN41_INTERNAL_2002d17b_4_k_cu_2aa92b25_2670404cuda3std3__45__cpo6cbeginE)
_ZN41_INTERNAL_2002d17b_4_k_cu_2aa92b25_2670404cuda3std3__45__cpo6cbeginE:
	.zero		1
	.type		_ZN41_INTERNAL_2002d17b_4_k_cu_2aa92b25_2670404cuda3std6ranges3__45__cpo6cbeginE,@object
	.size		_ZN41_INTERNAL_2002d17b_4_k_cu_2aa92b25_2670404cuda3std6ranges3__45__cpo6cbeginE,(_ZN41_INTERNAL_2002d17b_4_k_cu_2aa92b25_2670406thrust24THRUST_300001_SM_1000_NS12placeholders2_6E - _ZN41_INTERNAL_2002d17b_4_k_cu_2aa92b25_2670404cuda3std6ranges3__45__cpo6cbeginE)
_ZN41_INTERNAL_2002d17b_4_k_cu_2aa92b25_2670404cuda3std6ranges3__45__cpo6cbeginE:
	.zero		1
	.type		_ZN41_INTERNAL_2002d17b_4_k_cu_2aa92b25_2670406thrust24THRUST_300001_SM_1000_NS12placeholders2_6E,@object
	.size		_ZN41_INTERNAL_2002d17b_4_k_cu_2aa92b25_2670406thrust24THRUST_300001_SM_1000_NS12placeholders2_6E,(_ZN41_INTERNAL_2002d17b_4_k_cu_2aa92b25_2670404cuda3std3__45__cpo7crbeginE - _ZN41_INTERNAL_2002d17b_4_k_cu_2aa92b25_2670406thrust24THRUST_300001_SM_1000_NS12placeholders2_6E)
_ZN41_INTERNAL_2002d17b_4_k_cu_2aa92b25_2670406thrust24THRUST_300001_SM_1000_NS12placeholders2_6E:
	.zero		1
	.type		_ZN41_INTERNAL_2002d17b_4_k_cu_2aa92b25_2670404cuda3std3__45__cpo7crbeginE,@object
	.size		_ZN41_INTERNAL_2002d17b_4_k_cu_2aa92b25_2670404cuda3std3__45__cpo7crbeginE,(_ZN41_INTERNAL_2002d17b_4_k_cu_2aa92b25_2670404cuda3std6ranges3__45__cpo4nextE - _ZN41_INTERNAL_2002d17b_4_k_cu_2aa92b25_2670404cuda3std3__45__cpo7crbeginE)
_ZN41_INTERNAL_2002d17b_4_k_cu_2aa92b25_2670404cuda3std3__45__cpo7crbeginE:
	.zero		1
	.type		_ZN41_INTERNAL_2002d17b_4_k_cu_2aa92b25_2670404cuda3std6ranges3__45__cpo4nextE,@object
	.size		_ZN41_INTERNAL_2002d17b_4_k_cu_2aa92b25_2670404cuda3std6ranges3__45__cpo4nextE,(_ZN41_INTERNAL_2002d17b_4_k_cu_2aa92b25_2670404cuda3std6ranges3__45__cpo4swapE - _ZN41_INTERNAL_2002d17b_4_k_cu_2aa92b25_2670404cuda3std6ranges3__45__cpo4nextE)
_ZN41_INTERNAL_2002d17b_4_k_cu_2aa92b25_2670404cuda3std6ranges3__45__cpo4nextE:
	.zero		1
	.type		_ZN41_INTERNAL_2002d17b_4_k_cu_2aa92b25_2670404cuda3std6ranges3__45__cpo4swapE,@object
	.size		_ZN41_INTERNAL_2002d17b_4_k_cu_2aa92b25_2670404cuda3std6ranges3__45__cpo4swapE,(_ZN41_INTERNAL_2002d17b_4_k_cu_2aa92b25_2670406thrust24THRUST_300001_SM_1000_NS8cuda_cub10par_nosyncE - _ZN41_INTERNAL_2002d17b_4_k_cu_2aa92b25_2670404cuda3std6ranges3__45__cpo4swapE)
_ZN41_INTERNAL_2002d17b_4_k_cu_2aa92b25_2670404cuda3std6ranges3__45__cpo4swapE:
	.zero		1
	.type		_ZN41_INTERNAL_2002d17b_4_k_cu_2aa92b25_2670406thrust24THRUST_300001_SM_1000_NS8cuda_cub10par_nosyncE,@object
	.size		_ZN41_INTERNAL_2002d17b_4_k_cu_2aa92b25_2670406thrust24THRUST_300001_SM_1000_NS8cuda_cub10par_nosyncE,(_ZN41_INTERNAL_2002d17b_4_k_cu_2aa92b25_2670406thrust24THRUST_300001_SM_1000_NS3seqE - _ZN41_INTERNAL_2002d17b_4_k_cu_2aa92b25_2670406thrust24THRUST_300001_SM_1000_NS8cuda_cub10par_nosyncE)
_ZN41_INTERNAL_2002d17b_4_k_cu_2aa92b25_2670406thrust24THRUST_300001_SM_1000_NS8cuda_cub10par_nosyncE:
	.zero		1
	.type		_ZN41_INTERNAL_2002d17b_4_k_cu_2aa92b25_2670406thrust24THRUST_300001_SM_1000_NS3seqE,@object
	.size		_ZN41_INTERNAL_2002d17b_4_k_cu_2aa92b25_2670406thrust24THRUST_300001_SM_1000_NS3seqE,(_ZN41_INTERNAL_2002d17b_4_k_cu_2aa92b25_2670404cuda3std3__420unreachable_sentinelE - _ZN41_INTERNAL_2002d17b_4_k_cu_2aa92b25_2670406thrust24THRUST_300001_SM_1000_NS3seqE)
_ZN41_INTERNAL_2002d17b_4_k_cu_2aa92b25_2670406thrust24THRUST_300001_SM_1000_NS3seqE:
	.zero		1
	.type		_ZN41_INTERNAL_2002d17b_4_k_cu_2aa92b25_2670404cuda3std3__420unreachable_sentinelE,@object
	.size		_ZN41_INTERNAL_2002d17b_4_k_cu_2aa92b25_2670404cuda3std3__420unreachable_sentinelE,(_ZN41_INTERNAL_2002d17b_4_k_cu_2aa92b25_2670404cuda3std6ranges3__45__cpo5ssizeE - _ZN41_INTERNAL_2002d17b_4_k_cu_2aa92b25_2670404cuda3std3__420unreachable_sentinelE)
_ZN41_INTERNAL_2002d17b_4_k_cu_2aa92b25_2670404cuda3std3__420unreachable_sentinelE:
	.zero		1
	.type		_ZN41_INTERNAL_2002d17b_4_k_cu_2aa92b25_2670404cuda3std6ranges3__45__cpo5ssizeE,@object
	.size		_ZN41_INTERNAL_2002d17b_4_k_cu_2aa92b25_2670404cuda3std6ranges3__45__cpo5ssizeE,(_ZN41_INTERNAL_2002d17b_4_k_cu_2aa92b25_2670406thrust24THRUST_300001_SM_1000_NS12placeholders2_3E - _ZN41_INTERNAL_2002d17b_4_k_cu_2aa92b25_2670404cuda3std6ranges3__45__cpo5ssizeE)
_ZN41_INTERNAL_2002d17b_4_k_cu_2aa92b25_2670404cuda3std6ranges3__45__cpo5ssizeE:
	.zero		1
	.type		_ZN41_INTERNAL_2002d17b_4_k_cu_2aa92b25_2670406thrust24THRUST_300001_SM_1000_NS12placeholders2_3E,@object
	.size		_ZN41_INTERNAL_2002d17b_4_k_cu_2aa92b25_2670406thrust24THRUST_300001_SM_1000_NS12placeholders2_3E,(_ZN41_INTERNAL_2002d17b_4_k_cu_2aa92b25_2670404cuda3std3__45__cpo4cendE - _ZN41_INTERNAL_2002d17b_4_k_cu_2aa92b25_2670406thrust24THRUST_300001_SM_1000_NS12placeholders2_3E)
_ZN41_INTERNAL_2002d17b_4_k_cu_2aa92b25_2670406thrust24THRUST_300001_SM_1000_NS12placeholders2_3E:
	.zero		1
	.type		_ZN41_INTERNAL_2002d17b_4_k_cu_2aa92b25_2670404cuda3std3__45__cpo4cendE,@object
	.size		_ZN41_INTERNAL_2002d17b_4_k_cu_2aa92b25_2670404cuda3std3__45__cpo4cendE,(_ZN41_INTERNAL_2002d17b_4_k_cu_2aa92b25_2670404cuda3std6ranges3__45__cpo4cendE - _ZN41_INTERNAL_2002d17b_4_k_cu_2aa92b25_2670404cuda3std3__45__cpo4cendE)
_ZN41_INTERNAL_2002d17b_4_k_cu_2aa92b25_2670404cuda3std3__45__cpo4cendE:
	.zero		1
	.type		_ZN41_INTERNAL_2002d17b_4_k_cu_2aa92b25_2670404cuda3std6ranges3__45__cpo4cendE,@object
	.size		_ZN41_INTERNAL_2002d17b_4_k_cu_2aa92b25_2670404cuda3std6ranges3__45__cpo4cendE,(_ZN41_INTERNAL_2002d17b_4_k_cu_2aa92b25_2670406thrust24THRUST_300001_SM_1000_NS12placeholders2_7E - _ZN41_INTERNAL_2002d17b_4_k_cu_2aa92b25_2670404cuda3std6ranges3__45__cpo4cendE)
_ZN41_INTERNAL_2002d17b_4_k_cu_2aa92b25_2670404cuda3std6ranges3__45__cpo4cendE:
	.zero		1
	.type		_ZN41_INTERNAL_2002d17b_4_k_cu_2aa92b25_2670406thrust24THRUST_300001_SM_1000_NS12placeholders2_7E,@object
	.size		_ZN41_INTERNAL_2002d17b_4_k_cu_2aa92b25_2670406thrust24THRUST_300001_SM_1000_NS12placeholders2_7E,(_ZN41_INTERNAL_2002d17b_4_k_cu_2aa92b25_2670404cuda3std3__45__cpo5crendE - _ZN41_INTERNAL_2002d17b_4_k_cu_2aa92b25_2670406thrust24THRUST_300001_SM_1000_NS12placeholders2_7E)
_ZN41_INTERNAL_2002d17b_4_k_cu_2aa92b25_2670406thrust24THRUST_300001_SM_1000_NS12placeholders2_7E:
	.zero		1
	.type		_ZN41_INTERNAL_2002d17b_4_k_cu_2aa92b25_2670404cuda3std3__45__cpo5crendE,@object
	.size		_ZN41_INTERNAL_2002d17b_4_k_cu_2aa92b25_2670404cuda3std3__45__cpo5crendE,(_ZN41_INTERNAL_2002d17b_4_k_cu_2aa92b25_2670404cuda3std6ranges3__45__cpo4prevE - _ZN41_INTERNAL_2002d17b_4_k_cu_2aa92b25_2670404cuda3std3__45__cpo5crendE)
_ZN41_INTERNAL_2002d17b_4_k_cu_2aa92b25_2670404cuda3std3__45__cpo5crendE:
	.zero		1
	.type		_ZN41_INTERNAL_2002d17b_4_k_cu_2aa92b25_2670404cuda3std6ranges3__45__cpo4prevE,@object
	.size		_ZN41_INTERNAL_2002d17b_4_k_cu_2aa92b25_2670404cuda3std6ranges3__45__cpo4prevE,(_ZN41_INTERNAL_2002d17b_4_k_cu_2aa92b25_2670404cuda3std6ranges3__45__cpo9iter_moveE - _ZN41_INTERNAL_2002d17b_4_k_cu_2aa92b25_2670404cuda3std6ranges3__45__cpo4prevE)
_ZN41_INTERNAL_2002d17b_4_k_cu_2aa92b25_2670404cuda3std6ranges3__45__cpo4prevE:
	.zero		1
	.type		_ZN41_INTERNAL_2002d17b_4_k_cu_2aa92b25_2670404cuda3std6ranges3__45__cpo9iter_moveE,@object
	.size		_ZN41_INTERNAL_2002d17b_4_k_cu_2aa92b25_2670404cuda3std6ranges3__45__cpo9iter_moveE,(_ZN41_INTERNAL_2002d17b_4_k_cu_2aa92b25_2670406thrust24THRUST_300001_SM_1000_NS6system6detail10sequential3seqE - _ZN41_INTERNAL_2002d17b_4_k_cu_2aa92b25_2670404cuda3std6ranges3__45__cpo9iter_moveE)
_ZN41_INTERNAL_2002d17b_4_k_cu_2aa92b25_2670404cuda3std6ranges3__45__cpo9iter_moveE:
	.zero		1
	.type		_ZN41_INTERNAL_2002d17b_4_k_cu_2aa92b25_2670406thrust24THRUST_300001_SM_1000_NS6system6detail10sequential3seqE,@object
	.size		_ZN41_INTERNAL_2002d17b_4_k_cu_2aa92b25_2670406thrust24THRUST_300001_SM_1000_NS6system6detail10sequential3seqE,(_ZN41_INTERNAL_2002d17b_4_k_cu_2aa92b25_2670406thrust24THRUST_300001_SM_1000_NS12placeholders2_9E - _ZN41_INTERNAL_2002d17b_4_k_cu_2aa92b25_2670406thrust24THRUST_300001_SM_1000_NS6system6detail10sequential3seqE)
_ZN41_INTERNAL_2002d17b_4_k_cu_2aa92b25_2670406thrust24THRUST_300001_SM_1000_NS6system6detail10sequential3seqE:
	.zero		1
	.type		_ZN41_INTERNAL_2002d17b_4_k_cu_2aa92b25_2670406thrust24THRUST_300001_SM_1000_NS12placeholders2_9E,@object
	.size		_ZN41_INTERNAL_2002d17b_4_k_cu_2aa92b25_2670406thrust24THRUST_300001_SM_1000_NS12placeholders2_9E,(_ZN41_INTERNAL_2002d17b_4_k_cu_2aa92b25_2670404cuda3std3__419piecewise_constructE - _ZN41_INTERNAL_2002d17b_4_k_cu_2aa92b25_2670406thrust24THRUST_300001_SM_1000_NS12placeholders2_9E)
_ZN41_INTERNAL_2002d17b_4_k_cu_2aa92b25_2670406thrust24THRUST_300001_SM_1000_NS12placeholders2_9E:
	.zero		1
	.type		_ZN41_INTERNAL_2002d17b_4_k_cu_2aa92b25_2670404cuda3std3__419piecewise_constructE,@object
	.size		_ZN41_INTERNAL_2002d17b_4_k_cu_2aa92b25_2670404cuda3std3__419piecewise_constructE,(_ZN41_INTERNAL_2002d17b_4_k_cu_2aa92b25_2670404cuda3std6ranges3__45__cpo5cdataE - _ZN41_INTERNAL_2002d17b_4_k_cu_2aa92b25_2670404cuda3std3__419piecewise_constructE)
_ZN41_INTERNAL_2002d17b_4_k_cu_2aa92b25_2670404cuda3std3__419piecewise_constructE:
	.zero		1
	.type		_ZN41_INTERNAL_2002d17b_4_k_cu_2aa92b25_2670404cuda3std6ranges3__45__cpo5cdataE,@object
	.size		_ZN41_INTERNAL_2002d17b_4_k_cu_2aa92b25_2670404cuda3std6ranges3__45__cpo5cdataE,(_ZN41_INTERNAL_2002d17b_4_k_cu_2aa92b25_2670406thrust24THRUST_300001_SM_1000_NS12placeholders2_1E - _ZN41_INTERNAL_2002d17b_4_k_cu_2aa92b25_2670404cuda3std6ranges3__45__cpo5cdataE)
_ZN41_INTERNAL_2002d17b_4_k_cu_2aa92b25_2670404cuda3std6ranges3__45__cpo5cdataE:
	.zero		1
	.type		_ZN41_INTERNAL_2002d17b_4_k_cu_2aa92b25_2670406thrust24THRUST_300001_SM_1000_NS12placeholders2_1E,@object
	.size		_ZN41_INTERNAL_2002d17b_4_k_cu_2aa92b25_2670406thrust24THRUST_300001_SM_1000_NS12placeholders2_1E,(_ZN41_INTERNAL_2002d17b_4_k_cu_2aa92b25_2670404cuda3std3__45__cpo3endE - _ZN41_INTERNAL_2002d17b_4_k_cu_2aa92b25_2670406thrust24THRUST_300001_SM_1000_NS12placeholders2_1E)
_ZN41_INTERNAL_2002d17b_4_k_cu_2aa92b25_2670406thrust24THRUST_300001_SM_1000_NS12placeholders2_1E:
	.zero		1
	.type		_ZN41_INTERNAL_2002d17b_4_k_cu_2aa92b25_2670404cuda3std3__45__cpo3endE,@object
	.size		_ZN41_INTERNAL_2002d17b_4_k_cu_2aa92b25_2670404cuda3std3__45__cpo3endE,(_ZN41_INTERNAL_2002d17b_4_k_cu_2aa92b25_2670404cuda3std6ranges3__45__cpo3endE - _ZN41_INTERNAL_2002d17b_4_k_cu_2aa92b25_2670404cuda3std3__45__cpo3endE)
_ZN41_INTERNAL_2002d17b_4_k_cu_2aa92b25_2670404cuda3std3__45__cpo3endE:
	.zero		1
	.type		_ZN41_INTERNAL_2002d17b_4_k_cu_2aa92b25_2670404cuda3std6ranges3__45__cpo3endE,@object
	.size		_ZN41_INTERNAL_2002d17b_4_k_cu_2aa92b25_2670404cuda3std6ranges3__45__cpo3endE,(_ZN41_INTERNAL_2002d17b_4_k_cu_2aa92b25_2670406thrust24THRUST_300001_SM_1000_NS12placeholders2_5E - _ZN41_INTERNAL_2002d17b_4_k_cu_2aa92b25_2670404cuda3std6ranges3__45__cpo3endE)
_ZN41_INTERNAL_2002d17b_4_k_cu_2aa92b25_2670404cuda3std6ranges3__45__cpo3endE:
	.zero		1
	.type		_ZN41_INTERNAL_2002d17b_4_k_cu_2aa92b25_2670406thrust24THRUST_300001_SM_1000_NS12placeholders2_5E,@object
	.size		_ZN41_INTERNAL_2002d17b_4_k_cu_2aa92b25_2670406thrust24THRUST_300001_SM_1000_NS12placeholders2_5E,(_ZN41_INTERNAL_2002d17b_4_k_cu_2aa92b25_2670404cuda3std3__45__cpo4rendE - _ZN41_INTERNAL_2002d17b_4_k_cu_2aa92b25_2670406thrust24THRUST_300001_SM_1000_NS12placeholders2_5E)
_ZN41_INTERNAL_2002d17b_4_k_cu_2aa92b25_2670406thrust24THRUST_300001_SM_1000_NS12placeholders2_5E:
	.zero		1
	.type		_ZN41_INTERNAL_2002d17b_4_k_cu_2aa92b25_2670404cuda3std3__45__cpo4rendE,@object
	.size		_ZN41_INTERNAL_2002d17b_4_k_cu_2aa92b25_2670404cuda3std3__45__cpo4rendE,(_ZN41_INTERNAL_2002d17b_4_k_cu_2aa92b25_2670404cuda3std6ranges3__45__cpo9iter_swapE - _ZN41_INTERNAL_2002d17b_4_k_cu_2aa92b25_2670404cuda3std3__45__cpo4rendE)
_ZN41_INTERNAL_2002d17b_4_k_cu_2aa92b25_2670404cuda3std3__45__cpo4rendE:
	.zero		1
	.type		_ZN41_INTERNAL_2002d17b_4_k_cu_2aa92b25_2670404cuda3std6ranges3__45__cpo9iter_swapE,@object
	.size		_ZN41_INTERNAL_2002d17b_4_k_cu_2aa92b25_2670404cuda3std6ranges3__45__cpo9iter_swapE,(_ZN41_INTERNAL_2002d17b_4_k_cu_2aa92b25_2670404cuda3std3__48unexpectE - _ZN41_INTERNAL_2002d17b_4_k_cu_2aa92b25_2670404cuda3std6ranges3__45__cpo9iter_swapE)
_ZN41_INTERNAL_2002d17b_4_k_cu_2aa92b25_2670404cuda3std6ranges3__45__cpo9iter_swapE:
	.zero		1
	.type		_ZN41_INTERNAL_2002d17b_4_k_cu_2aa92b25_2670404cuda3std3__48unexpectE,@object
	.size		_ZN41_INTERNAL_2002d17b_4_k_cu_2aa92b25_2670404cuda3std3__48unexpectE,(_ZN41_INTERNAL_2002d17b_4_k_cu_2aa92b25_2670406thrust24THRUST_300001_SM_1000_NS8cuda_cub3parE - _ZN41_INTERNAL_2002d17b_4_k_cu_2aa92b25_2670404cuda3std3__48unexpectE)
_ZN41_INTERNAL_2002d17b_4_k_cu_2aa92b25_2670404cuda3std3__48unexpectE:
	.zero		1
	.type		_ZN41_INTERNAL_2002d17b_4_k_cu_2aa92b25_2670406thrust24THRUST_300001_SM_1000_NS8cuda_cub3parE,@object
	.size		_ZN41_INTERNAL_2002d17b_4_k_cu_2aa92b25_2670406thrust24THRUST_300001_SM_1000_NS8cuda_cub3parE,(.L_29 - _ZN41_INTERNAL_2002d17b_4_k_cu_2aa92b25_2670406thrust24THRUST_300001_SM_1000_NS8cuda_cub3parE)
_ZN41_INTERNAL_2002d17b_4_k_cu_2aa92b25_2670406thrust24THRUST_300001_SM_1000_NS8cuda_cub3parE:
	.zero		1
.L_29:


//--------------------- .nv.constant0._ZN3cub18CUB_300001_SM_10006detail11EmptyKernelIvEEvv --------------------------
	.section	.nv.constant0._ZN3cub18CUB_300001_SM_10006detail11EmptyKernelIvEEvv,"a",@progbits
	.sectionflags	@""
	.align	4
.nv.constant0._ZN3cub18CUB_300001_SM_10006detail11EmptyKernelIvEEvv:
	.zero		896


//--------------------- SYMBOLS --------------------------

	.type		.nv.reservedSmem.offset0,@object
	.size		.nv.reservedSmem.offset0,0x4
